//
// Generated by NVIDIA NVVM Compiler
//
// Compiler Build ID: CL-36424714
// Cuda compilation tools, release 13.0, V13.0.88
// Based on NVVM 20.0.0
//

.version 9.0
.target sm_100
.address_size 64

	// .globl	_Z13conway_kernelPhS_

.visible .entry _Z13conway_kernelPhS_(
	.param .u64 .ptr .align 1 _Z13conway_kernelPhS__param_0,
	.param .u64 .ptr .align 1 _Z13conway_kernelPhS__param_1
)
{
	.reg .pred 	%p<5>;
	.reg .b16 	%rs<7>;
	.reg .b32 	%r<91>;
	.reg .b64 	%rd<24>;

	ld.param.u64 	%rd4, [_Z13conway_kernelPhS__param_0];
	ld.param.u64 	%rd5, [_Z13conway_kernelPhS__param_1];
	cvta.to.global.u64 	%rd1, %rd4;
	cvta.to.global.u64 	%rd2, %rd5;
	mov.u32 	%r22, %ctaid.x;
	mov.u32 	%r23, %ntid.x;
	mov.u32 	%r24, %tid.x;
	mad.lo.s32 	%r25, %r22, %r23, %r24;
	add.s32 	%r26, %r25, 20;
	mul.lo.s32 	%r85, %r25, 20;
	add.s32 	%r27, %r25, 19;
	mul.hi.s32 	%r28, %r27, 1717986919;
	shr.u32 	%r29, %r28, 31;
	shr.s32 	%r30, %r28, 3;
	add.s32 	%r31, %r30, %r29;
	mul.lo.s32 	%r32, %r31, 20;
	sub.s32 	%r33, %r27, %r32;
	mul.lo.s32 	%r87, %r33, 20;
	mul.hi.s32 	%r34, %r26, 1717986919;
	shr.u32 	%r35, %r34, 31;
	shr.s32 	%r36, %r34, 3;
	add.s32 	%r37, %r36, %r35;
	mul.lo.s32 	%r38, %r37, 20;
	sub.s32 	%r39, %r26, %r38;
	mul.lo.s32 	%r88, %r39, 20;
	add.s32 	%r40, %r25, 21;
	mul.hi.s32 	%r41, %r40, 1717986919;
	shr.u32 	%r42, %r41, 31;
	shr.s32 	%r43, %r41, 3;
	add.s32 	%r44, %r43, %r42;
	mul.lo.s32 	%r45, %r44, 20;
	sub.s32 	%r46, %r40, %r45;
	mul.lo.s32 	%r89, %r46, 20;
	mov.b32 	%r90, 21;
	mov.b32 	%r86, 19;
	mov.b32 	%r84, 20;
$L__BB0_1:
	mul.hi.u32 	%r48, %r90, -858993459;
	shr.u32 	%r49, %r48, 4;
	mul.lo.s32 	%r50, %r49, 20;
	sub.s32 	%r51, 21, %r50;
	mul.hi.u32 	%r52, %r86, -858993459;
	shr.u32 	%r53, %r52, 4;
	mul.lo.s32 	%r54, %r53, -20;
	cvt.s64.s32 	%rd3, %r85;
	mul.hi.u32 	%r55, %r84, -858993459;
	shr.u32 	%r56, %r55, 4;
	mul.lo.s32 	%r57, %r56, 20;
	sub.s32 	%r58, 20, %r57;
	add.s32 	%r59, %r87, %r54;
	add.s32 	%r60, %r59, 19;
	cvt.s64.s32 	%rd6, %r60;
	add.s64 	%rd7, %rd2, %rd6;
	ld.global.u8 	%r61, [%rd7];
	add.s32 	%r62, %r87, %r58;
	cvt.s64.s32 	%rd8, %r62;
	add.s64 	%rd9, %rd2, %rd8;
	ld.global.u8 	%r63, [%rd9];
	add.s32 	%r64, %r61, %r63;
	add.s32 	%r65, %r87, %r51;
	cvt.s64.s32 	%rd10, %r65;
	add.s64 	%rd11, %rd2, %rd10;
	ld.global.u8 	%r66, [%rd11];
	add.s32 	%r67, %r64, %r66;
	add.s32 	%r68, %r88, %r54;
	add.s32 	%r69, %r68, 19;
	cvt.s64.s32 	%rd12, %r69;
	add.s64 	%rd13, %rd2, %rd12;
	ld.global.u8 	%r70, [%rd13];
	add.s32 	%r71, %r67, %r70;
	add.s32 	%r72, %r88, %r51;
	cvt.s64.s32 	%rd14, %r72;
	add.s64 	%rd15, %rd2, %rd14;
	ld.global.u8 	%r73, [%rd15];
	add.s32 	%r74, %r71, %r73;
	add.s32 	%r75, %r89, %r54;
	add.s32 	%r76, %r75, 19;
	cvt.s64.s32 	%rd16, %r76;
	add.s64 	%rd17, %rd2, %rd16;
	ld.global.u8 	%r77, [%rd17];
	add.s32 	%r78, %r74, %r77;
	add.s32 	%r79, %r89, %r58;
	cvt.s64.s32 	%rd18, %r79;
	add.s64 	%rd19, %rd2, %rd18;
	ld.global.u8 	%r80, [%rd19];
	add.s32 	%r81, %r78, %r80;
	add.s32 	%r82, %r89, %r51;
	cvt.s64.s32 	%rd20, %r82;
	add.s64 	%rd21, %rd2, %rd20;
	ld.global.u8 	%r83, [%rd21];
	add.s32 	%r47, %r81, %r83;
	mov.b16 	%rs6, 1;
	setp.eq.s32 	%p1, %r47, 3;
	@%p1 bra 	$L__BB0_5;
	setp.ne.s32 	%p2, %r47, 2;
	@%p2 bra 	$L__BB0_4;
	add.s64 	%rd22, %rd2, %rd3;
	ld.global.u8 	%rs4, [%rd22];
	setp.ne.s16 	%p3, %rs4, 0;
	selp.u16 	%rs6, 1, 0, %p3;
	bra.uni 	$L__BB0_5;
$L__BB0_4:
	mov.b16 	%rs6, 0;
$L__BB0_5:
	add.s64 	%rd23, %rd1, %rd3;
	st.global.u8 	[%rd23], %rs6;
	add.s32 	%r90, %r90, 1;
	add.s32 	%r89, %r89, 1;
	add.s32 	%r88, %r88, 1;
	add.s32 	%r87, %r87, 1;
	add.s32 	%r86, %r86, 1;
	add.s32 	%r85, %r85, 1;
	add.s32 	%r84, %r84, 1;
	setp.ne.s32 	%p4, %r90, 41;
	@%p4 bra 	$L__BB0_1;
	ret;

}


// ===== COMPILED SASS (sm_100) =====

	.target	sm_100

	.elftype	@"ET_EXEC"


//--------------------- .note.nv.tkinfo           --------------------------
	.section	.note.nv.tkinfo,"",@"SHT_NOTE"
	.sectionflags	@"SHF_NOTE_NV_TKINFO"
	.tkinfo
        /*0018*/ 	.word	0x00000002
        /*0030*/ 	.string	""
        /*0030*/ 	.string	"ptxas"
        /*0030*/ 	.string	"Cuda compilation tools, release 13.0, V13.0.88"
        /*0030*/ 	.string	"Build cuda_13.0.r13.0/compiler.36424714_0"
        /*0030*/ 	.string	"-arch sm_100 -m 64 "



//--------------------- .note.nv.cuinfo           --------------------------
	.section	.note.nv.cuinfo,"",@"SHT_NOTE"
	.sectionflags	@"SHF_NOTE_NV_CUINFO"
        /*0018*/ 	.short	0x0002
        /*001a*/ 	.short	0x0064
        /*001c*/ 	.short	0x0082
	.zero		2


//--------------------- .nv.info                  --------------------------
	.section	.nv.info,"",@"SHT_CUDA_INFO"
	.align	4


	//----- nvinfo : EIATTR_REGCOUNT
	.align		4
        /*0000*/ 	.byte	0x04, 0x2f
        /*0002*/ 	.short	(.L_1 - .L_0)
	.align		4
.L_0:
        /*0004*/ 	.word	index@(_Z13conway_kernelPhS_)
        /*0008*/ 	.word	0x00000024


	//----- nvinfo : EIATTR_FRAME_SIZE
	.align		4
.L_1:
        /*000c*/ 	.byte	0x04, 0x11
        /*000e*/ 	.short	(.L_3 - .L_2)
	.align		4
.L_2:
        /*0010*/ 	.word	index@(_Z13conway_kernelPhS_)
        /*0014*/ 	.word	0x00000000


	//----- nvinfo : EIATTR_MIN_STACK_SIZE
	.align		4
.L_3:
        /*0018*/ 	.byte	0x04, 0x12
        /*001a*/ 	.short	(.L_5 - .L_4)
	.align		4
.L_4:
        /*001c*/ 	.word	index@(_Z13conway_kernelPhS_)
        /*0020*/ 	.word	0x00000000
.L_5:


//--------------------- .nv.compat                --------------------------
	.section	.nv.compat,"",@"SHT_CUDA_COMPAT_INFO"
	.align	4
        /*0000*/ 	.byte	0x02, 0x09, 0x00, 0x00, 0x02, 0x02, 0x01, 0x00, 0x02, 0x05, 0x05, 0x00, 0x03, 0x07, 0x01, 0x01
        /*0010*/ 	.byte	0x02, 0x03, 0x00, 0x00, 0x02, 0x06, 0x01, 0x00, 0x04, 0x0b, 0x08, 0x00, 0x09, 0x00, 0x00, 0x00
        /*0020*/ 	.byte	0x00, 0x00, 0x00, 0x00


//--------------------- .nv.info._Z13conway_kernelPhS_ --------------------------
	.section	.nv.info._Z13conway_kernelPhS_,"",@"SHT_CUDA_INFO"
	.sectionflags	@""
	.align	4


	//----- nvinfo : EIATTR_CUDA_API_VERSION
	.align		4
        /*0000*/ 	.byte	0x04, 0x37
        /*0002*/ 	.short	(.L_7 - .L_6)
.L_6:
        /*0004*/ 	.word	0x00000082


	//----- nvinfo : EIATTR_KPARAM_INFO
	.align		4
.L_7:
        /*0008*/ 	.byte	0x04, 0x17
        /*000a*/ 	.short	(.L_9 - .L_8)
.L_8:
        /*000c*/ 	.word	0x00000000
        /*0010*/ 	.short	0x0001
        /*0012*/ 	.short	0x0008
        /*0014*/ 	.byte	0x00, 0xf5, 0x21, 0x00


	//----- nvinfo : EIATTR_KPARAM_INFO
	.align		4
.L_9:
        /*0018*/ 	.byte	0x04, 0x17
        /*001a*/ 	.short	(.L_11 - .L_10)
.L_10:
        /*001c*/ 	.word	0x00000000
        /*0020*/ 	.short	0x0000
        /*0022*/ 	.short	0x0000
        /*0024*/ 	.byte	0x00, 0xf5, 0x21, 0x00


	//----- nvinfo : EIATTR_SPARSE_MMA_MASK
	.align		4
.L_11:
        /*0028*/ 	.byte	0x03, 0x50
        /*002a*/ 	.short	0x0000


	//----- nvinfo : EIATTR_MAXREG_COUNT
	.align		4
        /*002c*/ 	.byte	0x03, 0x1b
        /*002e*/ 	.short	0x00ff


	//----- nvinfo : EIATTR_MERCURY_ISA_VERSION
	.align		4
        /*0030*/ 	.byte	0x03, 0x5f
        /*0032*/ 	.short	0x0101


	//----- nvinfo : EIATTR_VRC_CTA_INIT_COUNT
	.align		4
        /*0034*/ 	.byte	0x02, 0x4a
	.zero		1
	.zero		1


	//----- nvinfo : EIATTR_EXIT_INSTR_OFFSETS
	.align		4
        /*0038*/ 	.byte	0x04, 0x1c
        /*003a*/ 	.short	(.L_13 - .L_12)


	//   ....[0]....
.L_12:
        /*003c*/ 	.word	0x00003700


	//----- nvinfo : EIATTR_CRS_STACK_SIZE
	.align		4
.L_13:
        /*0040*/ 	.byte	0x04, 0x1e
        /*0042*/ 	.short	(.L_15 - .L_14)
.L_14:
        /*0044*/ 	.word	0x00000000


	//----- nvinfo : EIATTR_CBANK_PARAM_SIZE
	.align		4
.L_15:
        /*0048*/ 	.byte	0x03, 0x19
        /*004a*/ 	.short	0x0010


	//----- nvinfo : EIATTR_PARAM_CBANK
	.align		4
        /*004c*/ 	.byte	0x04, 0x0a
        /*004e*/ 	.short	(.L_17 - .L_16)
	.align		4
.L_16:
        /*0050*/ 	.word	index@(.nv.constant0._Z13conway_kernelPhS_)
        /*0054*/ 	.short	0x0380
        /*0056*/ 	.short	0x0010


	//----- nvinfo : EIATTR_SW_WAR
	.align		4
.L_17:
        /*0058*/ 	.byte	0x04, 0x36
        /*005a*/ 	.short	(.L_19 - .L_18)
.L_18:
        /*005c*/ 	.word	0x00000008
.L_19:


//--------------------- .nv.callgraph             --------------------------
	.section	.nv.callgraph,"",@"SHT_CUDA_CALLGRAPH"
	.align	4
	.sectionentsize	8
	.align		4
        /*0000*/ 	.word	0x00000000
	.align		4
        /*0004*/ 	.word	0xffffffff
	.align		4
        /*0008*/ 	.word	0x00000000
	.align		4
        /*000c*/ 	.word	0xfffffffe
	.align		4
        /*0010*/ 	.word	0x00000000
	.align		4
        /*0014*/ 	.word	0xfffffffd
	.align		4
        /*0018*/ 	.word	0x00000000
	.align		4
        /*001c*/ 	.word	0xfffffffc


//--------------------- .text._Z13conway_kernelPhS_ --------------------------
	.section	.text._Z13conway_kernelPhS_,"ax",@progbits
	.align	128
        .global         _Z13conway_kernelPhS_
        .type           _Z13conway_kernelPhS_,@function
        .size           _Z13conway_kernelPhS_,(.L_x_61 - _Z13conway_kernelPhS_)
        .other          _Z13conway_kernelPhS_,@"STO_CUDA_ENTRY STV_DEFAULT"
_Z13conway_kernelPhS_:
.text._Z13conway_kernelPhS_:
[----:B------:R-:W-:Y:S01]  /*0000*/  LDC R1, c[0x0][0x37c] ;  /* 0x0000df00ff017b82 */ /* 0x000fe20000000800 */
[----:B------:R-:W0:Y:S07]  /*0010*/  S2R R3, SR_TID.X ;  /* 0x0000000000037919 */ /* 0x000e2e0000002100 */
[----:B------:R-:W0:Y:S01]  /*0020*/  S2UR UR4, SR_CTAID.X ;  /* 0x00000000000479c3 */ /* 0x000e220000002500 */
[----:B------:R-:W1:Y:S07]  /*0030*/  LDCU.64 UR6, c[0x0][0x388] ;  /* 0x00007100ff0677ac */ /* 0x000e6e0008000a00 */
[----:B------:R-:W0:Y:S02]  /*0040*/  LDC R26, c[0x0][0x360] ;  /* 0x0000d800ff1a7b82 */ /* 0x000e240000000800 */
[----:B0-----:R-:W-:Y:S01]  /*0050*/  IMAD R26, R26, UR4, R3 ;  /* 0x000000041a1a7c24 */ /* 0x001fe2000f8e0203 */
[----:B------:R-:W0:Y:S03]  /*0060*/  LDCU.64 UR4, c[0x0][0x358] ;  /* 0x00006b00ff0477ac */ /* 0x000e260008000a00 */
[----:B------:R-:W-:-:S02]  /*0070*/  VIADD R0, R26, 0x13 ;  /* 0x000000131a007836 */ /* 0x000fc40000000000 */
[----:B------:R-:W-:Y:S02]  /*0080*/  VIADD R3, R26, 0x14 ;  /* 0x000000141a037836 */ /* 0x000fe40000000000 */
[----:B------:R-:W-:-:S04]  /*0090*/  IMAD.HI R2, R0, 0x66666667, RZ ;  /* 0x6666666700027827 */ /* 0x000fc800078e02ff */
[----:B------:R-:W-:Y:S01]  /*00a0*/  IMAD.HI R4, R3, 0x66666667, RZ ;  /* 0x6666666703047827 */ /* 0x000fe200078e02ff */
[----:B------:R-:W-:-:S04]  /*00b0*/  SHF.R.U32.HI R5, RZ, 0x1f, R2 ;  /* 0x0000001fff057819 */ /* 0x000fc80000011602 */
[----:B------:R-:W-:Y:S01]  /*00c0*/  LEA.HI.SX32 R5, R2, R5, 0x1d ;  /* 0x0000000502057211 */ /* 0x000fe200078feaff */
[----:B------:R-:W-:Y:S01]  /*00d0*/  VIADD R2, R26, 0x15 ;  /* 0x000000151a027836 */ /* 0x000fe20000000000 */
[----:B------:R-:W-:-:S03]  /*00e0*/  SHF.R.U32.HI R7, RZ, 0x1f, R4 ;  /* 0x0000001fff077819 */ /* 0x000fc60000011604 */
[----:B------:R-:W-:Y:S01]  /*00f0*/  IMAD R5, R5, -0x14, R0 ;  /* 0xffffffec05057824 */ /* 0x000fe200078e0200 */
[----:B------:R-:W-:Y:S01]  /*0100*/  LEA.HI.SX32 R4, R4, R7, 0x1d ;  /* 0x0000000704047211 */ /* 0x000fe200078feaff */
[----:B------:R-:W-:-:S04]  /*0110*/  IMAD.HI R0, R2, 0x66666667, RZ ;  /* 0x6666666702007827 */ /* 0x000fc800078e02ff */
[----:B------:R-:W-:Y:S01]  /*0120*/  IMAD R28, R5, 0x14, RZ ;  /* 0x00000014051c7824 */ /* 0x000fe200078e02ff */
[----:B------:R-:W-:Y:S01]  /*0130*/  SHF.R.U32.HI R5, RZ, 0x1f, R0 ;  /* 0x0000001fff057819 */ /* 0x000fe20000011600 */
[----:B------:R-:W-:Y:S02]  /*0140*/  IMAD R3, R4, -0x14, R3 ;  /* 0xffffffec04037824 */ /* 0x000fe400078e0203 */
[----:B------:R-:W-:Y:S01]  /*0150*/  VIADD R10, R28, 0x13 ;  /* 0x000000131c0a7836 */ /* 0x000fe20000000000 */
[----:B------:R-:W-:Y:S01]  /*0160*/  LEA.HI.SX32 R7, R0, R5, 0x1d ;  /* 0x0000000500077211 */ /* 0x000fe200078feaff */
[----:B------:R-:W-:Y:S01]  /*0170*/  IMAD R6, R3, 0x14, RZ ;  /* 0x0000001403067824 */ /* 0x000fe200078e02ff */
[----:B-1----:R-:W-:Y:S02]  /*0180*/  IADD3 R8, P1, PT, R28, UR6, RZ ;  /* 0x000000061c087c10 */ /* 0x002fe4000ff3e0ff */
[----:B------:R-:W-:Y:S01]  /*0190*/  IADD3 R4, P0, PT, R10, UR6, RZ ;  /* 0x000000060a047c10 */ /* 0x000fe2000ff1e0ff */
[----:B------:R-:W-:Y:S01]  /*01a0*/  VIADD R11, R6, 0x13 ;  /* 0x00000013060b7836 */ /* 0x000fe20000000000 */
[----:B------:R-:W-:Y:S01]  /*01b0*/  LEA.HI.X.SX32 R9, R28, UR7, 0x1, P1 ;  /* 0x000000071c097c11 */ /* 0x000fe200088f0eff */
[----:B------:R-:W-:Y:S01]  /*01c0*/  IMAD R7, R7, -0x14, R2 ;  /* 0xffffffec07077824 */ /* 0x000fe200078e0202 */
[----:B------:R-:W-:-:S02]  /*01d0*/  LEA.HI.X.SX32 R5, R10, UR7, 0x1, P0 ;  /* 0x000000070a057c11 */ /* 0x000fc400080f0eff */
[----:B------:R-:W-:Y:S01]  /*01e0*/  IADD3 R14, P1, PT, R11, UR6, RZ ;  /* 0x000000060b0e7c10 */ /* 0x000fe2000ff3e0ff */
[----:B------:R-:W-:Y:S01]  /*01f0*/  IMAD R27, R7, 0x14, RZ ;  /* 0x00000014071b7824 */ /* 0x000fe200078e02ff */
[----:B0-----:R0:W2:Y:S01]  /*0200*/  LDG.E.U8 R0, desc[UR4][R8.64] ;  /* 0x0000000408007981 */ /* 0x0010a2000c1e1100 */
[----:B------:R-:W-:Y:S01]  /*0210*/  VIADD R7, R28, 0x1 ;  /* 0x000000011c077836 */ /* 0x000fe20000000000 */
[----:B------:R-:W-:Y:S01]  /*0220*/  LEA.HI.X.SX32 R15, R11, UR7, 0x1, P1 ;  /* 0x000000070b0f7c11 */ /* 0x000fe200088f0eff */
[----:B------:R-:W-:Y:S01]  /*0230*/  VIADD R11, R6, 0x1 ;  /* 0x00000001060b7836 */ /* 0x000fe20000000000 */
[----:B------:R-:W2:Y:S02]  /*0240*/  LDG.E.U8 R13, desc[UR4][R4.64] ;  /* 0x00000004040d7981 */ /* 0x000ea4000c1e1100 */
[----:B------:R-:W-:Y:S01]  /*0250*/  IADD3 R16, P2, PT, R7, UR6, RZ ;  /* 0x0000000607107c10 */ /* 0x000fe2000ff5e0ff */
[C---:B------:R-:W-:Y:S01]  /*0260*/  VIADD R18, R27.reuse, 0x13 ;  /* 0x000000131b127836 */ /* 0x040fe20000000000 */
[----:B------:R1:W3:Y:S01]  /*0270*/  LDG.E.U8 R2, desc[UR4][R14.64] ;  /* 0x000000040e027981 */ /* 0x0002e2000c1e1100 */
[C---:B------:R-:W-:Y:S01]  /*0280*/  IADD3 R6, P0, PT, R27.reuse, UR6, RZ ;  /* 0x000000061b067c10 */ /* 0x040fe2000ff1e0ff */
[----:B------:R-:W-:Y:S01]  /*0290*/  VIADD R19, R27, 0x1 ;  /* 0x000000011b137836 */ /* 0x000fe20000000000 */
[----:B0-----:R-:W-:-:S02]  /*02a0*/  IADD3 R8, P1, PT, R11, UR6, RZ ;  /* 0x000000060b087c10 */ /* 0x001fc4000ff3e0ff */
[----:B------:R-:W-:Y:S02]  /*02b0*/  LEA.HI.X.SX32 R17, R7, UR7, 0x1, P2 ;  /* 0x0000000707117c11 */ /* 0x000fe400090f0eff */
[C---:B------:R-:W-:Y:S02]  /*02c0*/  IADD3 R10, P2, PT, R18.reuse, UR6, RZ ;  /* 0x00000006120a7c10 */ /* 0x040fe4000ff5e0ff */
[----:B------:R-:W-:Y:S01]  /*02d0*/  LEA.HI.X.SX32 R9, R11, UR7, 0x1, P1 ;  /* 0x000000070b097c11 */ /* 0x000fe200088f0eff */
[----:B------:R-:W2:Y:S01]  /*02e0*/  LDG.E.U8 R12, desc[UR4][R16.64] ;  /* 0x00000004100c7981 */ /* 0x000ea2000c1e1100 */
[----:B------:R-:W-:Y:S02]  /*02f0*/  LEA.HI.X.SX32 R11, R18, UR7, 0x1, P2 ;  /* 0x00000007120b7c11 */ /* 0x000fe400090f0eff */
[----:B------:R-:W-:Y:S01]  /*0300*/  LEA.HI.X.SX32 R7, R27, UR7, 0x1, P0 ;  /* 0x000000071b077c11 */ /* 0x000fe200080f0eff */
[----:B------:R-:W3:Y:S01]  /*0310*/  LDG.E.U8 R8, desc[UR4][R8.64] ;  /* 0x0000000408087981 */ /* 0x000ee2000c1e1100 */
[----:B------:R-:W-:-:S03]  /*0320*/  IADD3 R20, P0, PT, R19, UR6, RZ ;  /* 0x0000000613147c10 */ /* 0x000fc6000ff1e0ff */
[----:B------:R-:W4:Y:S01]  /*0330*/  LDG.E.U8 R6, desc[UR4][R6.64] ;  /* 0x0000000406067981 */ /* 0x000f22000c1e1100 */
[----:B------:R-:W-:-:S03]  /*0340*/  LEA.HI.X.SX32 R21, R19, UR7, 0x1, P0 ;  /* 0x0000000713157c11 */ /* 0x000fc600080f0eff */
[----:B------:R-:W4:Y:S04]  /*0350*/  LDG.E.U8 R11, desc[UR4][R10.64] ;  /* 0x000000040a0b7981 */ /* 0x000f28000c1e1100 */
[----:B------:R-:W5:Y:S01]  /*0360*/  LDG.E.U8 R15, desc[UR4][R20.64] ;  /* 0x00000004140f7981 */ /* 0x000f62000c1e1100 */
[----:B------:R-:W-:Y:S01]  /*0370*/  IMAD R26, R26, 0x14, RZ ;  /* 0x000000141a1a7824 */ /* 0x000fe200078e02ff */
[----:B------:R-:W-:Y:S01]  /*0380*/  BSSY.RECONVERGENT B0, `(.L_x_0) ;  /* 0x0000013000007945 */ /* 0x000fe20003800200 */
[----:B-1----:R-:W-:Y:S01]  /*0390*/  IMAD.MOV.U32 R14, RZ, RZ, 0x1 ;  /* 0x00000001ff0e7424 */ /* 0x002fe200078e00ff */
[----:B--2---:R-:W-:-:S04]  /*03a0*/  IADD3 R13, PT, PT, R12, R13, R0 ;  /* 0x0000000d0c0d7210 */ /* 0x004fc80007ffe000 */
[----:B---3--:R-:W-:-:S04]  /*03b0*/  IADD3 R2, PT, PT, R8, R13, R2 ;  /* 0x0000000d08027210 */ /* 0x008fc80007ffe002 */
[----:B----4-:R-:W-:-:S05]  /*03c0*/  IADD3 R2, PT, PT, R6, R2, R11 ;  /* 0x0000000206027210 */ /* 0x010fca0007ffe00b */
[----:B-----5:R-:W-:-:S05]  /*03d0*/  IMAD.IADD R2, R2, 0x1, R15 ;  /* 0x0000000102027824 */ /* 0x020fca00078e020f */
[----:B------:R-:W-:Y:S01]  /*03e0*/  ISETP.NE.AND P0, PT, R2, 0x3, PT ;  /* 0x000000030200780c */ /* 0x000fe20003f05270 */
[----:B------:R-:W-:Y:S01]  /*03f0*/  IMAD.MOV.U32 R0, RZ, RZ, 0x1 ;  /* 0x00000001ff007424 */ /* 0x000fe200078e00ff */
[----:B------:R-:W-:-:S11]  /*0400*/  SHF.R.S32.HI R8, RZ, 0x1f, R26 ;  /* 0x0000001fff087819 */ /* 0x000fd6000001141a */
[----:B------:R-:W-:Y:S05]  /*0410*/  @!P0 BRA `(.L_x_1) ;  /* 0x0000000000248947 */ /* 0x000fea0003800000 */
[----:B------:R-:W-:-:S13]  /*0420*/  ISETP.NE.AND P0, PT, R2, 0x2, PT ;  /* 0x000000020200780c */ /* 0x000fda0003f05270 */
[----:B------:R-:W-:Y:S05]  /*0430*/  @P0 BRA `(.L_x_2) ;  /* 0x0000000000180947 */ /* 0x000fea0003800000 */
[----:B------:R-:W-:-:S04]  /*0440*/  IADD3 R6, P0, PT, R26, UR6, RZ ;  /* 0x000000061a067c10 */ /* 0x000fc8000ff1e0ff */
[----:B------:R-:W-:-:S05]  /*0450*/  IADD3.X R7, PT, PT, R8, UR7, RZ, P0, !PT ;  /* 0x0000000708077c10 */ /* 0x000fca00087fe4ff */
[----:B------:R-:W2:Y:S02]  /*0460*/  LDG.E.U8 R6, desc[UR4][R6.64] ;  /* 0x0000000406067981 */ /* 0x000ea4000c1e1100 */
[----:B--2---:R-:W-:-:S04]  /*0470*/  ISETP.NE.AND P0, PT, R6, RZ, PT ;  /* 0x000000ff0600720c */ /* 0x004fc80003f05270 */
[----:B------:R-:W-:Y:S01]  /*0480*/  SEL R0, RZ, 0x1, !P0 ;  /* 0x00000001ff007807 */ /* 0x000fe20004000000 */
[----:B------:R-:W-:Y:S08]  /*0490*/  BRA `(.L_x_1) ;  /* 0x0000000000047947 */ /* 0x000ff00003800000 */
.L_x_2:
[----:B------:R-:W-:-:S07]  /*04a0*/  PRMT R0, RZ, 0x7610, R0 ;  /* 0x00007610ff007816 */ /* 0x000fce0000000000 */
.L_x_1:
[----:B------:R-:W-:Y:S05]  /*04b0*/  BSYNC.RECONVERGENT B0 ;  /* 0x0000000000007941 */ /* 0x000fea0003800200 */
.L_x_0:
[----:B------:R-:W0:Y:S01]  /*04c0*/  LDCU.64 UR8, c[0x0][0x380] ;  /* 0x00007000ff0877ac */ /* 0x000e220008000a00 */
[C---:B------:R-:W-:Y:S01]  /*04d0*/  VIADD R2, R28.reuse, 0x2 ;  /* 0x000000021c027836 */ /* 0x040fe20000000000 */
[----:B------:R-:W-:-:S04]  /*04e0*/  IADD3 R6, P1, PT, R28, UR6, RZ ;  /* 0x000000061c067c10 */ /* 0x000fc8000ff3e0ff */
[----:B------:R-:W-:Y:S01]  /*04f0*/  IADD3 R30, P2, PT, R2, UR6, RZ ;  /* 0x00000006021e7c10 */ /* 0x000fe2000ff5e0ff */
[----:B------:R-:W-:Y:S01]  /*0500*/  IMAD R3, R3, 0x14, R14 ;  /* 0x0000001403037824 */ /* 0x000fe200078e020e */
[----:B------:R-:W-:Y:S02]  /*0510*/  LEA.HI.X.SX32 R7, R28, UR7, 0x1, P1 ;  /* 0x000000071c077c11 */ /* 0x000fe400088f0eff */
[----:B------:R-:W-:Y:S02]  /*0520*/  LEA.HI.X.SX32 R31, R2, UR7, 0x1, P2 ;  /* 0x00000007021f7c11 */ /* 0x000fe400090f0eff */
[----:B0-----:R-:W-:-:S04]  /*0530*/  IADD3 R10, P0, PT, R26, UR8, RZ ;  /* 0x000000081a0a7c10 */ /* 0x001fc8000ff1e0ff */
[----:B------:R-:W-:Y:S01]  /*0540*/  IADD3.X R11, PT, PT, R8, UR9, RZ, P0, !PT ;  /* 0x00000009080b7c10 */ /* 0x000fe200087fe4ff */
[C---:B------:R-:W-:Y:S02]  /*0550*/  VIADD R9, R3.reuse, 0xffffffff ;  /* 0xffffffff03097836 */ /* 0x040fe40000000000 */
[----:B------:R-:W-:Y:S02]  /*0560*/  VIADD R15, R3, 0x1 ;  /* 0x00000001030f7836 */ /* 0x000fe40000000000 */
[----:B------:R0:W-:Y:S04]  /*0570*/  STG.E.U8 desc[UR4][R10.64], R0 ;  /* 0x000000000a007986 */ /* 0x0001e8000c101104 */
[----:B------:R-:W2:Y:S04]  /*0580*/  LDG.E.U8 R2, desc[UR4][R6.64] ;  /* 0x0000000406027981 */ /* 0x000ea8000c1e1100 */
[----:B------:R-:W2:Y:S04]  /*0590*/  LDG.E.U8 R13, desc[UR4][R16.64] ;  /* 0x00000004100d7981 */ /* 0x000ea8000c1e1100 */
[----:B------:R-:W2:Y:S01]  /*05a0*/  LDG.E.U8 R12, desc[UR4][R30.64] ;  /* 0x000000041e0c7981 */ /* 0x000ea2000c1e1100 */
[----:B------:R-:W-:-:S02]  /*05b0*/  IADD3 R8, P0, PT, R9, UR6, RZ ;  /* 0x0000000609087c10 */ /* 0x000fc4000ff1e0ff */
[----:B------:R-:W-:Y:S01]  /*05c0*/  IADD3 R14, P1, PT, R15, UR6, RZ ;  /* 0x000000060f0e7c10 */ /* 0x000fe2000ff3e0ff */
[----:B------:R-:W3:Y:S01]  /*05d0*/  LDG.E.U8 R18, desc[UR4][R20.64] ;  /* 0x0000000414127981 */ /* 0x000ee2000c1e1100 */
[----:B------:R-:W-:Y:S02]  /*05e0*/  LEA.HI.X.SX32 R9, R9, UR7, 0x1, P0 ;  /* 0x0000000709097c11 */ /* 0x000fe400080f0eff */
[----:B------:R-:W-:Y:S02]  /*05f0*/  LEA.HI.X.SX32 R15, R15, UR7, 0x1, P1 ;  /* 0x000000070f0f7c11 */ /* 0x000fe400088f0eff */
[C---:B0-----:R-:W-:Y:S01]  /*0600*/  IADD3 R10, P0, PT, R27.reuse, UR6, RZ ;  /* 0x000000061b0a7c10 */ /* 0x041fe2000ff1e0ff */
[----:B------:R-:W4:Y:S04]  /*0610*/  LDG.E.U8 R19, desc[UR4][R8.64] ;  /* 0x0000000408137981 */ /* 0x000f28000c1e1100 */
[----:B------:R-:W4:Y:S01]  /*0620*/  LDG.E.U8 R0, desc[UR4][R14.64] ;  /* 0x000000040e007981 */ /* 0x000f22000c1e1100 */
[----:B------:R-:W-:-:S05]  /*0630*/  LEA.HI.X.SX32 R11, R27, UR7, 0x1, P0 ;  /* 0x000000071b0b7c11 */ /* 0x000fca00080f0eff */
[----:B------:R-:W3:Y:S01]  /*0640*/  LDG.E.U8 R23, desc[UR4][R10.64] ;  /* 0x000000040a177981 */ /* 0x000ee2000c1e1100 */
[----:B--2---:R-:W-:Y:S01]  /*0650*/  IADD3 R2, PT, PT, R12, R2, R13 ;  /* 0x000000020c027210 */ /* 0x004fe20007ffe00d */
[----:B------:R-:W-:-:S05]  /*0660*/  VIADD R13, R27, 0x2 ;  /* 0x000000021b0d7836 */ /* 0x000fca0000000000 */
[----:B------:R-:W-:-:S04]  /*0670*/  IADD3 R12, P0, PT, R13, UR6, RZ ;  /* 0x000000060d0c7c10 */ /* 0x000fc8000ff1e0ff */
[----:B------:R-:W-:Y:S02]  /*0680*/  LEA.HI.X.SX32 R13, R13, UR7, 0x1, P0 ;  /* 0x000000070d0d7c11 */ /* 0x000fe400080f0eff */
[----:B----4-:R-:W-:-:S03]  /*0690*/  IADD3 R0, PT, PT, R0, R2, R19 ;  /* 0x0000000200007210 */ /* 0x010fc60007ffe013 */
[----:B------:R-:W2:Y:S01]  /*06a0*/  LDG.E.U8 R19, desc[UR4][R12.64] ;  /* 0x000000040c137981 */ /* 0x000ea2000c1e1100 */
[----:B---3--:R-:W-:Y:S01]  /*06b0*/  IADD3 R0, PT, PT, R18, R0, R23 ;  /* 0x0000000012007210 */ /* 0x008fe20007ffe017 */
[----:B------:R-:W-:Y:S01]  /*06c0*/  VIADD R2, R26, 0x1 ;  /* 0x000000011a027836 */ /* 0x000fe20000000000 */
[----:B------:R-:W-:Y:S01]  /*06d0*/  BSSY.RECONVERGENT B0, `(.L_x_3) ;  /* 0x0000010000007945 */ /* 0x000fe20003800200 */
[----:B------:R-:W-:Y:S02]  /*06e0*/  IMAD.MOV.U32 R25, RZ, RZ, 0x1 ;  /* 0x00000001ff197424 */ /* 0x000fe400078e00ff */
[----:B--2---:R-:W-:-:S05]  /*06f0*/  IMAD.IADD R19, R0, 0x1, R19 ;  /* 0x0000000100137824 */ /* 0x004fca00078e0213 */
[----:B------:R-:W-:Y:S02]  /*0700*/  ISETP.NE.AND P0, PT, R19, 0x3, PT ;  /* 0x000000031300780c */ /* 0x000fe40003f05270 */
        /* <DEDUP_REMOVED lines=8> */
[----:B------:R-:W-:-:S04]  /*0790*/  SEL R22, RZ, 0x1, !P0 ;  /* 0x00000001ff167807 */ /* 0x000fc80004000000 */
[----:B------:R-:W-:Y:S01]  /*07a0*/  PRMT R25, R22, 0x7610, R25 ;  /* 0x0000761016197816 */ /* 0x000fe20000000019 */
[----:B------:R-:W-:Y:S06]  /*07b0*/  BRA `(.L_x_4) ;  /* 0x0000000000047947 */ /* 0x000fec0003800000 */
.L_x_5:
[----:B------:R-:W-:-:S07]  /*07c0*/  PRMT R25, RZ, 0x7610, R25 ;  /* 0x00007610ff197816 */ /* 0x000fce0000000019 */
.L_x_4:
[----:B------:R-:W-:Y:S05]  /*07d0*/  BSYNC.RECONVERGENT B0 ;  /* 0x0000000000007941 */ /* 0x000fea0003800200 */
.L_x_3:
[----:B------:R-:W-:-:S04]  /*07e0*/  IADD3 R18, P0, PT, R2, UR8, RZ ;  /* 0x0000000802127c10 */ /* 0x000fc8000ff1e0ff */
[----:B------:R-:W-:Y:S01]  /*07f0*/  IADD3.X R19, PT, PT, R0, UR9, RZ, P0, !PT ;  /* 0x0000000900137c10 */ /* 0x000fe200087fe4ff */
[----:B------:R-:W-:-:S04]  /*0800*/  VIADD R0, R28, 0x3 ;  /* 0x000000031c007836 */ /* 0x000fc80000000000 */
[----:B------:R0:W-:Y:S01]  /*0810*/  STG.E.U8 desc[UR4][R18.64], R25 ;  /* 0x0000001912007986 */ /* 0x0001e2000c101104 */
[----:B------:R-:W-:-:S03]  /*0820*/  IADD3 R24, P0, PT, R0, UR6, RZ ;  /* 0x0000000600187c10 */ /* 0x000fc6000ff1e0ff */
[----:B------:R-:W2:Y:S04]  /*0830*/  LDG.E.U8 R23, desc[UR4][R30.64] ;  /* 0x000000041e177981 */ /* 0x000ea8000c1e1100 */
[----:B------:R-:W3:Y:S01]  /*0840*/  LDG.E.U8 R20, desc[UR4][R20.64] ;  /* 0x0000000414147981 */ /* 0x000ee2000c1e1100 */
[----:B0-----:R-:W-:-:S03]  /*0850*/  LEA.HI.X.SX32 R25, R0, UR7, 0x1, P0 ;  /* 0x0000000700197c11 */ /* 0x001fc600080f0eff */
[----:B------:R-:W2:Y:S04]  /*0860*/  LDG.E.U8 R0, desc[UR4][R16.64] ;  /* 0x0000000410007981 */ /* 0x000ea8000c1e1100 */
[----:B------:R-:W2:Y:S01]  /*0870*/  LDG.E.U8 R2, desc[UR4][R24.64] ;  /* 0x0000000418027981 */ /* 0x000ea2000c1e1100 */
[----:B------:R-:W-:-:S03]  /*0880*/  IADD3 R22, P0, PT, R3, UR6, RZ ;  /* 0x0000000603167c10 */ /* 0x000fc6000ff1e0ff */
[----:B------:R-:W3:Y:S01]  /*0890*/  LDG.E.U8 R16, desc[UR4][R12.64] ;  /* 0x000000040c107981 */ /* 0x000ee2000c1e1100 */
[----:B--2---:R-:W-:Y:S01]  /*08a0*/  IADD3 R0, PT, PT, R2, R0, R23 ;  /* 0x0000000002007210 */ /* 0x004fe20007ffe017 */
[C---:B------:R-:W-:Y:S01]  /*08b0*/  VIADD R2, R3.reuse, 0x2 ;  /* 0x0000000203027836 */ /* 0x040fe20000000000 */
[----:B------:R-:W-:-:S04]  /*08c0*/  LEA.HI.X.SX32 R23, R3, UR7, 0x1, P0 ;  /* 0x0000000703177c11 */ /* 0x000fc800080f0eff */
[C---:B------:R-:W-:Y:S02]  /*08d0*/  IADD3 R18, P1, PT, R2.reuse, UR6, RZ ;  /* 0x0000000602127c10 */ /* 0x040fe4000ff3e0ff */
[----:B------:R-:W2:Y:S02]  /*08e0*/  LDG.E.U8 R23, desc[UR4][R22.64] ;  /* 0x0000000416177981 */ /* 0x000ea4000c1e1100 */
[----:B------:R-:W-:-:S05]  /*08f0*/  LEA.HI.X.SX32 R19, R2, UR7, 0x1, P1 ;  /* 0x0000000702137c11 */ /* 0x000fca00088f0eff */
[----:B------:R-:W2:Y:S02]  /*0900*/  LDG.E.U8 R2, desc[UR4][R18.64] ;  /* 0x0000000412027981 */ /* 0x000ea4000c1e1100 */
[----:B--2---:R-:W-:-:S04]  /*0910*/  IADD3 R17, PT, PT, R2, R0, R23 ;  /* 0x0000000002117210 */ /* 0x004fc80007ffe017 */
[----:B---3--:R-:W-:Y:S01]  /*0920*/  IADD3 R2, PT, PT, R16, R17, R20 ;  /* 0x0000001110027210 */ /* 0x008fe20007ffe014 */
[----:B------:R-:W-:-:S05]  /*0930*/  VIADD R16, R27, 0x3 ;  /* 0x000000031b107836 */ /* 0x000fca0000000000 */
[----:B------:R-:W-:Y:S02]  /*0940*/  SHF.R.S32.HI R0, RZ, 0x1f, R16 ;  /* 0x0000001fff007819 */ /* 0x000fe40000011410 */
[----:B------:R-:W-:-:S04]  /*0950*/  IADD3 R16, P0, PT, R16, UR6, RZ ;  /* 0x0000000610107c10 */ /* 0x000fc8000ff1e0ff */
[----:B------:R-:W-:-:S05]  /*0960*/  IADD3.X R17, PT, PT, R0, UR7, RZ, P0, !PT ;  /* 0x0000000700117c10 */ /* 0x000fca00087fe4ff */
[----:B------:R-:W2:Y:S01]  /*0970*/  LDG.E.U8 R21, desc[UR4][R16.64] ;  /* 0x0000000410157981 */ /* 0x000ea2000c1e1100 */
[----:B------:R-:W-:Y:S01]  /*0980*/  VIADD R32, R26, 0x2 ;  /* 0x000000021a207836 */ /* 0x000fe20000000000 */
[----:B------:R-:W-:Y:S04]  /*0990*/  BSSY.RECONVERGENT B0, `(.L_x_6) ;  /* 0x000000f000007945 */ /* 0x000fe80003800200 */
[----:B------:R-:W-:Y:S01]  /*09a0*/  SHF.R.S32.HI R20, RZ, 0x1f, R32 ;  /* 0x0000001fff147819 */ /* 0x000fe20000011420 */
[----:B--2---:R-:W-:-:S05]  /*09b0*/  IMAD.IADD R21, R2, 0x1, R21 ;  /* 0x0000000102157824 */ /* 0x004fca00078e0215 */
[----:B------:R-:W-:Y:S01]  /*09c0*/  ISETP.NE.AND P1, PT, R21, 0x3, PT ;  /* 0x000000031500780c */ /* 0x000fe20003f25270 */
[----:B------:R-:W-:-:S12]  /*09d0*/  IMAD.MOV.U32 R2, RZ, RZ, 0x1 ;  /* 0x00000001ff027424 */ /* 0x000fd800078e00ff */
        /* <DEDUP_REMOVED lines=9> */
.L_x_8:
[----:B------:R-:W-:-:S07]  /*0a70*/  PRMT R2, RZ, 0x7610, R2 ;  /* 0x00007610ff027816 */ /* 0x000fce0000000002 */
.L_x_7:
[----:B------:R-:W-:Y:S05]  /*0a80*/  BSYNC.RECONVERGENT B0 ;  /* 0x0000000000007941 */ /* 0x000fea0003800200 */
.L_x_6:
[----:B------:R-:W-:Y:S01]  /*0a90*/  IADD3 R32, P1, PT, R32, UR8, RZ ;  /* 0x0000000820207c10 */ /* 0x000fe2000ff3e0ff */
[----:B------:R-:W-:-:S03]  /*0aa0*/  VIADD R17, R28, 0x4 ;  /* 0x000000041c117836 */ /* 0x000fc60000000000 */
[----:B------:R-:W-:Y:S02]  /*0ab0*/  IADD3.X R33, PT, PT, R20, UR9, RZ, P1, !PT ;  /* 0x0000000914217c10 */ /* 0x000fe40008ffe4ff */
[----:B------:R-:W-:-:S03]  /*0ac0*/  IADD3 R22, P1, PT, R17, UR6, RZ ;  /* 0x0000000611167c10 */ /* 0x000fc6000ff3e0ff */
[----:B------:R0:W-:Y:S01]  /*0ad0*/  STG.E.U8 desc[UR4][R32.64], R2 ;  /* 0x0000000220007986 */ /* 0x0001e2000c101104 */
[----:B------:R-:W-:-:S03]  /*0ae0*/  LEA.HI.X.SX32 R23, R17, UR7, 0x1, P1 ;  /* 0x0000000711177c11 */ /* 0x000fc600088f0eff */
[----:B------:R-:W2:Y:S04]  /*0af0*/  LDG.E.U8 R29, desc[UR4][R30.64] ;  /* 0x000000041e1d7981 */ /* 0x000ea8000c1e1100 */
[----:B------:R-:W2:Y:S04]  /*0b00*/  LDG.E.U8 R20, desc[UR4][R24.64] ;  /* 0x0000000418147981 */ /* 0x000ea8000c1e1100 */
[----:B------:R-:W2:Y:S04]  /*0b10*/  LDG.E.U8 R17, desc[UR4][R22.64] ;  /* 0x0000000416117981 */ /* 0x000ea8000c1e1100 */
[----:B------:R-:W3:Y:S04]  /*0b20*/  LDG.E.U8 R14, desc[UR4][R14.64] ;  /* 0x000000040e0e7981 */ /* 0x000ee8000c1e1100 */
[----:B------:R-:W4:Y:S01]  /*0b30*/  LDG.E.U8 R12, desc[UR4][R12.64] ;  /* 0x000000040c0c7981 */ /* 0x000f22000c1e1100 */
[----:B--2---:R-:W-:Y:S01]  /*0b40*/  IADD3 R29, PT, PT, R17, R29, R20 ;  /* 0x0000001d111d7210 */ /* 0x004fe20007ffe014 */
[----:B------:R-:W-:-:S05]  /*0b50*/  VIADD R17, R3, 0x3 ;  /* 0x0000000303117836 */ /* 0x000fca0000000000 */
[----:B------:R-:W-:-:S04]  /*0b60*/  IADD3 R20, P1, PT, R17, UR6, RZ ;  /* 0x0000000611147c10 */ /* 0x000fc8000ff3e0ff */
[----:B------:R-:W-:Y:S02]  /*0b70*/  LEA.HI.X.SX32 R21, R17, UR7, 0x1, P1 ;  /* 0x0000000711157c11 */ /* 0x000fe400088f0eff */
[----:B------:R-:W-:-:S03]  /*0b80*/  IADD3.X R17, PT, PT, R0, UR7, RZ, P0, !PT ;  /* 0x0000000700117c10 */ /* 0x000fc600087fe4ff */
[----:B------:R-:W3:Y:S04]  /*0b90*/  LDG.E.U8 R0, desc[UR4][R20.64] ;  /* 0x0000000414007981 */ /* 0x000ee8000c1e1100 */
[----:B0-----:R-:W4:Y:S01]  /*0ba0*/  LDG.E.U8 R2, desc[UR4][R16.64] ;  /* 0x0000000410027981 */ /* 0x001f22000c1e1100 */
[----:B---3--:R-:W-:Y:S01]  /*0bb0*/  IADD3 R29, PT, PT, R0, R29, R14 ;  /* 0x0000001d001d7210 */ /* 0x008fe20007ffe00e */
[----:B------:R-:W-:-:S05]  /*0bc0*/  VIADD R14, R27, 0x4 ;  /* 0x000000041b0e7836 */ /* 0x000fca0000000000 */
[----:B------:R-:W-:Y:S02]  /*0bd0*/  SHF.R.S32.HI R0, RZ, 0x1f, R14 ;  /* 0x0000001fff007819 */ /* 0x000fe4000001140e */
[----:B------:R-:W-:-:S04]  /*0be0*/  IADD3 R14, P0, PT, R14, UR6, RZ ;  /* 0x000000060e0e7c10 */ /* 0x000fc8000ff1e0ff */
[----:B------:R-:W-:-:S05]  /*0bf0*/  IADD3.X R15, PT, PT, R0, UR7, RZ, P0, !PT ;  /* 0x00000007000f7c10 */ /* 0x000fca00087fe4ff */
[----:B------:R-:W2:Y:S01]  /*0c00*/  LDG.E.U8 R13, desc[UR4][R14.64] ;  /* 0x000000040e0d7981 */ /* 0x000ea2000c1e1100 */
[----:B----4-:R-:W-:Y:S01]  /*0c10*/  IADD3 R2, PT, PT, R2, R29, R12 ;  /* 0x0000001d02027210 */ /* 0x010fe20007ffe00c */
        /* <DEDUP_REMOVED lines=15> */
.L_x_11:
[----:B------:R-:W-:-:S07]  /*0d10*/  PRMT R2, RZ, 0x7610, R2 ;  /* 0x00007610ff027816 */ /* 0x000fce0000000002 */
.L_x_10:
[----:B------:R-:W-:Y:S05]  /*0d20*/  BSYNC.RECONVERGENT B0 ;  /* 0x0000000000007941 */ /* 0x000fea0003800200 */
.L_x_9:
[----:B------:R-:W-:-:S04]  /*0d30*/  IADD3 R32, P1, PT, R32, UR8, RZ ;  /* 0x0000000820207c10 */ /* 0x000fc8000ff3e0ff */
[----:B------:R-:W-:Y:S01]  /*0d40*/  IADD3.X R33, PT, PT, R12, UR9, RZ, P1, !PT ;  /* 0x000000090c217c10 */ /* 0x000fe20008ffe4ff */
[----:B------:R-:W-:-:S04]  /*0d50*/  VIADD R12, R28, 0x5 ;  /* 0x000000051c0c7836 */ /* 0x000fc80000000000 */
[----:B------:R0:W-:Y:S01]  /*0d60*/  STG.E.U8 desc[UR4][R32.64], R2 ;  /* 0x0000000220007986 */ /* 0x0001e2000c101104 */
[----:B------:R-:W-:-:S03]  /*0d70*/  IADD3 R30, P1, PT, R12, UR6, RZ ;  /* 0x000000060c1e7c10 */ /* 0x000fc6000ff3e0ff */
[----:B------:R-:W2:Y:S01]  /*0d80*/  LDG.E.U8 R29, desc[UR4][R24.64] ;  /* 0x00000004181d7981 */ /* 0x000ea2000c1e1100 */
[----:B------:R-:W-:-:S03]  /*0d90*/  LEA.HI.X.SX32 R31, R12, UR7, 0x1, P1 ;  /* 0x000000070c1f7c11 */ /* 0x000fc600088f0eff */
[----:B------:R-:W2:Y:S04]  /*0da0*/  LDG.E.U8 R12, desc[UR4][R22.64] ;  /* 0x00000004160c7981 */ /* 0x000ea8000c1e1100 */
[----:B------:R-:W2:Y:S01]  /*0db0*/  LDG.E.U8 R13, desc[UR4][R30.64] ;  /* 0x000000041e0d7981 */ /* 0x000ea2000c1e1100 */
[----:B------:R-:W-:-:S03]  /*0dc0*/  IADD3.X R15, PT, PT, R0, UR7, RZ, P0, !PT ;  /* 0x00000007000f7c10 */ /* 0x000fc600087fe4ff */
[----:B------:R-:W3:Y:S04]  /*0dd0*/  LDG.E.U8 R18, desc[UR4][R18.64] ;  /* 0x0000000412127981 */ /* 0x000ee8000c1e1100 */
[----:B------:R-:W4:Y:S04]  /*0de0*/  LDG.E.U8 R16, desc[UR4][R16.64] ;  /* 0x0000000410107981 */ /* 0x000f28000c1e1100 */
[----:B0-----:R-:W4:Y:S01]  /*0df0*/  LDG.E.U8 R2, desc[UR4][R14.64] ;  /* 0x000000040e027981 */ /* 0x001f22000c1e1100 */
[----:B--2---:R-:W-:Y:S01]  /*0e00*/  IADD3 R29, PT, PT, R13, R29, R12 ;  /* 0x0000001d0d1d7210 */ /* 0x004fe20007ffe00c */
[----:B------:R-:W-:-:S05]  /*0e10*/  VIADD R13, R3, 0x4 ;  /* 0x00000004030d7836 */ /* 0x000fca0000000000 */
[----:B------:R-:W-:-:S04]  /*0e20*/  IADD3 R12, P1, PT, R13, UR6, RZ ;  /* 0x000000060d0c7c10 */ /* 0x000fc8000ff3e0ff */
[----:B------:R-:W-:-:S05]  /*0e30*/  LEA.HI.X.SX32 R13, R13, UR7, 0x1, P1 ;  /* 0x000000070d0d7c11 */ /* 0x000fca00088f0eff */
[----:B------:R-:W3:Y:S02]  /*0e40*/  LDG.E.U8 R0, desc[UR4][R12.64] ;  /* 0x000000040c007981 */ /* 0x000ee4000c1e1100 */
        /* <DEDUP_REMOVED lines=22> */
.L_x_14:
[----:B------:R-:W-:-:S07]  /*0fb0*/  PRMT R2, RZ, 0x7610, R2 ;  /* 0x00007610ff027816 */ /* 0x000fce0000000002 */
.L_x_13:
[----:B------:R-:W-:Y:S05]  /*0fc0*/  BSYNC.RECONVERGENT B0 ;  /* 0x0000000000007941 */ /* 0x000fea0003800200 */
.L_x_12:
[----:B------:R-:W-:-:S04]  /*0fd0*/  IADD3 R32, P1, PT, R32, UR8, RZ ;  /* 0x0000000820207c10 */ /* 0x000fc8000ff3e0ff */
[----:B------:R-:W-:Y:S01]  /*0fe0*/  IADD3.X R33, PT, PT, R16, UR9, RZ, P1, !PT ;  /* 0x0000000910217c10 */ /* 0x000fe20008ffe4ff */
[----:B------:R-:W-:-:S04]  /*0ff0*/  VIADD R16, R28, 0x6 ;  /* 0x000000061c107836 */ /* 0x000fc80000000000 */
[----:B------:R0:W-:Y:S01]  /*1000*/  STG.E.U8 desc[UR4][R32.64], R2 ;  /* 0x0000000220007986 */ /* 0x0001e2000c101104 */
[----:B------:R-:W-:-:S03]  /*1010*/  IADD3 R24, P1, PT, R16, UR6, RZ ;  /* 0x0000000610187c10 */ /* 0x000fc6000ff3e0ff */
[----:B------:R1:W2:Y:S01]  /*1020*/  LDG.E.U8 R29, desc[UR4][R22.64] ;  /* 0x00000004161d7981 */ /* 0x0002a2000c1e1100 */
[----:B------:R-:W-:-:S03]  /*1030*/  LEA.HI.X.SX32 R25, R16, UR7, 0x1, P1 ;  /* 0x0000000710197c11 */ /* 0x000fc600088f0eff */
[----:B------:R-:W2:Y:S04]  /*1040*/  LDG.E.U8 R16, desc[UR4][R30.64] ;  /* 0x000000041e107981 */ /* 0x000ea8000c1e1100 */
[----:B------:R-:W2:Y:S01]  /*1050*/  LDG.E.U8 R17, desc[UR4][R24.64] ;  /* 0x0000000418117981 */ /* 0x000ea2000c1e1100 */
[----:B------:R-:W-:-:S03]  /*1060*/  IADD3.X R19, PT, PT, R0, UR7, RZ, P0, !PT ;  /* 0x0000000700137c10 */ /* 0x000fc600087fe4ff */
[----:B------:R-:W3:Y:S01]  /*1070*/  LDG.E.U8 R20, desc[UR4][R20.64] ;  /* 0x0000000414147981 */ /* 0x000ee2000c1e1100 */
[----:B-1----:R-:W-:-:S03]  /*1080*/  VIADD R22, R27, 0x6 ;  /* 0x000000061b167836 */ /* 0x002fc60000000000 */
[----:B------:R-:W4:Y:S04]  /*1090*/  LDG.E.U8 R14, desc[UR4][R14.64] ;  /* 0x000000040e0e7981 */ /* 0x000f28000c1e1100 */
[----:B0-----:R-:W4:Y:S01]  /*10a0*/  LDG.E.U8 R2, desc[UR4][R18.64] ;  /* 0x0000000412027981 */ /* 0x001f22000c1e1100 */
[----:B--2---:R-:W-:Y:S01]  /*10b0*/  IADD3 R29, PT, PT, R17, R29, R16 ;  /* 0x0000001d111d7210 */ /* 0x004fe20007ffe010 */
[----:B------:R-:W-:-:S05]  /*10c0*/  VIADD R17, R3, 0x5 ;  /* 0x0000000503117836 */ /* 0x000fca0000000000 */
[----:B------:R-:W-:-:S04]  /*10d0*/  IADD3 R16, P1, PT, R17, UR6, RZ ;  /* 0x0000000611107c10 */ /* 0x000fc8000ff3e0ff */
[----:B------:R-:W-:-:S05]  /*10e0*/  LEA.HI.X.SX32 R17, R17, UR7, 0x1, P1 ;  /* 0x0000000711117c11 */ /* 0x000fca00088f0eff */
[----:B------:R-:W3:Y:S02]  /*10f0*/  LDG.E.U8 R0, desc[UR4][R16.64] ;  /* 0x0000000410007981 */ /* 0x000ee4000c1e1100 */
[----:B---3--:R-:W-:Y:S02]  /*1100*/  IADD3 R29, PT, PT, R0, R29, R20 ;  /* 0x0000001d001d7210 */ /* 0x008fe40007ffe014 */
        /* <DEDUP_REMOVED lines=20> */
.L_x_17:
[----:B------:R-:W-:-:S07]  /*1250*/  PRMT R2, RZ, 0x7610, R2 ;  /* 0x00007610ff027816 */ /* 0x000fce0000000002 */
.L_x_16:
[----:B------:R-:W-:Y:S05]  /*1260*/  BSYNC.RECONVERGENT B0 ;  /* 0x0000000000007941 */ /* 0x000fea0003800200 */
.L_x_15:
        /* <DEDUP_REMOVED lines=40> */
.L_x_20:
[----:B------:R-:W-:-:S07]  /*14f0*/  PRMT R2, RZ, 0x7610, R2 ;  /* 0x00007610ff027816 */ /* 0x000fce0000000002 */
.L_x_19:
[----:B------:R-:W-:Y:S05]  /*1500*/  BSYNC.RECONVERGENT B0 ;  /* 0x0000000000007941 */ /* 0x000fea0003800200 */
.L_x_18:
        /* <DEDUP_REMOVED lines=40> */
.L_x_23:
[----:B------:R-:W-:-:S07]  /*1790*/  PRMT R2, RZ, 0x7610, R2 ;  /* 0x00007610ff027816 */ /* 0x000fce0000000002 */
.L_x_22:
[----:B------:R-:W-:Y:S05]  /*17a0*/  BSYNC.RECONVERGENT B0 ;  /* 0x0000000000007941 */ /* 0x000fea0003800200 */
.L_x_21:
        /* <DEDUP_REMOVED lines=40> */
.L_x_26:
[----:B------:R-:W-:-:S07]  /*1a30*/  PRMT R2, RZ, 0x7610, R2 ;  /* 0x00007610ff027816 */ /* 0x000fce0000000002 */
.L_x_25:
[----:B------:R-:W-:Y:S05]  /*1a40*/  BSYNC.RECONVERGENT B0 ;  /* 0x0000000000007941 */ /* 0x000fea0003800200 */
.L_x_24:
        /* <DEDUP_REMOVED lines=40> */
.L_x_29:
[----:B------:R-:W-:-:S07]  /*1cd0*/  PRMT R2, RZ, 0x7610, R2 ;  /* 0x00007610ff027816 */ /* 0x000fce0000000002 */
.L_x_28:
[----:B------:R-:W-:Y:S05]  /*1ce0*/  BSYNC.RECONVERGENT B0 ;  /* 0x0000000000007941 */ /* 0x000fea0003800200 */
.L_x_27:
        /* <DEDUP_REMOVED lines=40> */
.L_x_32:
[----:B------:R-:W-:-:S07]  /*1f70*/  PRMT R2, RZ, 0x7610, R2 ;  /* 0x00007610ff027816 */ /* 0x000fce0000000002 */
.L_x_31:
[----:B------:R-:W-:Y:S05]  /*1f80*/  BSYNC.RECONVERGENT B0 ;  /* 0x0000000000007941 */ /* 0x000fea0003800200 */
.L_x_30:
        /* <DEDUP_REMOVED lines=40> */
.L_x_35:
[----:B------:R-:W-:-:S07]  /*2210*/  PRMT R2, RZ, 0x7610, R2 ;  /* 0x00007610ff027816 */ /* 0x000fce0000000002 */
.L_x_34:
[----:B------:R-:W-:Y:S05]  /*2220*/  BSYNC.RECONVERGENT B0 ;  /* 0x0000000000007941 */ /* 0x000fea0003800200 */
.L_x_33:
        /* <DEDUP_REMOVED lines=40> */
.L_x_38:
[----:B------:R-:W-:-:S07]  /*24b0*/  PRMT R2, RZ, 0x7610, R2 ;  /* 0x00007610ff027816 */ /* 0x000fce0000000002 */
.L_x_37:
[----:B------:R-:W-:Y:S05]  /*24c0*/  BSYNC.RECONVERGENT B0 ;  /* 0x0000000000007941 */ /* 0x000fea0003800200 */
.L_x_36:
        /* <DEDUP_REMOVED lines=16> */
[----:B------:R-:W3:Y:S01]  /*25d0*/  LDG.E.U8 R0, desc[UR4][R22.64] ;  /* 0x0000000416007981 */ /* 0x000ee2000c1e1100 */
[----:B------:R-:W-:-:S03]  /*25e0*/  VIADD R24, R27, 0xe ;  /* 0x0000000e1b187836 */ /* 0x000fc60000000000 */
[----:B0-----:R-:W4:Y:S01]  /*25f0*/  LDG.E.U8 R2, desc[UR4][R16.64] ;  /* 0x0000000410027981 */ /* 0x001f22000c1e1100 */
        /* <DEDUP_REMOVED lines=21> */
.L_x_41:
[----:B------:R-:W-:-:S07]  /*2750*/  PRMT R2, RZ, 0x7610, R2 ;  /* 0x00007610ff027816 */ /* 0x000fce0000000002 */
.L_x_40:
[----:B------:R-:W-:Y:S05]  /*2760*/  BSYNC.RECONVERGENT B0 ;  /* 0x0000000000007941 */ /* 0x000fea0003800200 */
.L_x_39:
[----:B------:R-:W-:Y:S01]  /*2770*/  IADD3 R32, P1, PT, R32, UR8, RZ ;  /* 0x0000000820207c10 */ /* 0x000fe2000ff3e0ff */
[----:B------:R-:W-:-:S03]  /*2780*/  VIADD R13, R28, 0xf ;  /* 0x0000000f1c0d7836 */ /* 0x000fc60000000000 */
[----:B------:R-:W-:Y:S02]  /*2790*/  IADD3.X R33, PT, PT, R12, UR9, RZ, P1, !PT ;  /* 0x000000090c217c10 */ /* 0x000fe40008ffe4ff */
[----:B------:R-:W-:-:S03]  /*27a0*/  IADD3 R12, P1, PT, R13, UR6, RZ ;  /* 0x000000060d0c7c10 */ /* 0x000fc6000ff3e0ff */
[----:B------:R0:W-:Y:S01]  /*27b0*/  STG.E.U8 desc[UR4][R32.64], R2 ;  /* 0x0000000220007986 */ /* 0x0001e2000c101104 */
[----:B------:R-:W-:-:S03]  /*27c0*/  LEA.HI.X.SX32 R13, R13, UR7, 0x1, P1 ;  /* 0x000000070d0d7c11 */ /* 0x000fc600088f0eff */
[----:B------:R1:W2:Y:S04]  /*27d0*/  LDG.E.U8 R29, desc[UR4][R20.64] ;  /* 0x00000004141d7981 */ /* 0x0002a8000c1e1100 */
        /* <DEDUP_REMOVED lines=33> */
.L_x_44:
[----:B------:R-:W-:-:S07]  /*29f0*/  PRMT R2, RZ, 0x7610, R2 ;  /* 0x00007610ff027816 */ /* 0x000fce0000000002 */
.L_x_43:
[----:B------:R-:W-:Y:S05]  /*2a00*/  BSYNC.RECONVERGENT B0 ;  /* 0x0000000000007941 */ /* 0x000fea0003800200 */
.L_x_42:
        /* <DEDUP_REMOVED lines=19> */
[----:B------:R-:W-:-:S03]  /*2b40*/  VIADD R22, R27, 0x10 ;  /* 0x000000101b167836 */ /* 0x000fc60000000000 */
[----:B----4-:R-:W-:Y:S02]  /*2b50*/  IADD3 R29, PT, PT, R2, R29, R24 ;  /* 0x0000001d021d7210 */ /* 0x010fe40007ffe018 */
        /* <DEDUP_REMOVED lines=19> */
.L_x_47:
[----:B------:R-:W-:-:S07]  /*2c90*/  PRMT R0, RZ, 0x7610, R0 ;  /* 0x00007610ff007816 */ /* 0x000fce0000000000 */
.L_x_46:
[----:B------:R-:W-:Y:S05]  /*2ca0*/  BSYNC.RECONVERGENT B0 ;  /* 0x0000000000007941 */ /* 0x000fea0003800200 */
.L_x_45:
        /* <DEDUP_REMOVED lines=17> */
[----:B------:R-:W4:Y:S01]  /*2dc0*/  LDG.E.U8 R15, desc[UR4][R22.64] ;  /* 0x00000004160f7981 */ /* 0x000f22000c1e1100 */
[----:B------:R-:W-:-:S05]  /*2dd0*/  VIADD R12, R27, 0x11 ;  /* 0x000000111b0c7836 */ /* 0x000fca0000000000 */
[----:B0-----:R-:W-:Y:S02]  /*2de0*/  SHF.R.S32.HI R0, RZ, 0x1f, R12 ;  /* 0x0000001fff007819 */ /* 0x001fe4000001140c */
[----:B------:R-:W-:-:S04]  /*2df0*/  IADD3 R12, P0, PT, R12, UR6, RZ ;  /* 0x000000060c0c7c10 */ /* 0x000fc8000ff1e0ff */
[----:B------:R-:W-:Y:S02]  /*2e00*/  IADD3.X R13, PT, PT, R0, UR7, RZ, P0, !PT ;  /* 0x00000007000d7c10 */ /* 0x000fe400087fe4ff */
[----:B---3--:R-:W-:-:S04]  /*2e10*/  IADD3 R14, PT, PT, R32, R29, R14 ;  /* 0x0000001d200e7210 */ /* 0x008fc80007ffe00e */
[----:B----4-:R-:W-:Y:S02]  /*2e20*/  IADD3 R14, PT, PT, R15, R14, R20 ;  /* 0x0000000e0f0e7210 */ /* 0x010fe40007ffe014 */
[----:B------:R-:W2:Y:S01]  /*2e30*/  LDG.E.U8 R15, desc[UR4][R12.64] ;  /* 0x000000040c0f7981 */ /* 0x000ea2000c1e1100 */
[----:B------:R-:W-:Y:S01]  /*2e40*/  VIADD R29, R26, 0x10 ;  /* 0x000000101a1d7836 */ /* 0x000fe20000000000 */
[----:B------:R-:W-:Y:S01]  /*2e50*/  BSSY.RECONVERGENT B0, `(.L_x_48) ;  /* 0x000000f000007945 */ /* 0x000fe20003800200 */
[----:B------:R-:W-:-:S03]  /*2e60*/  IMAD.MOV.U32 R25, RZ, RZ, 0x1 ;  /* 0x00000001ff197424 */ /* 0x000fc600078e00ff */
[----:B------:R-:W-:Y:S01]  /*2e70*/  SHF.R.S32.HI R2, RZ, 0x1f, R29 ;  /* 0x0000001fff027819 */ /* 0x000fe2000001141d */
[----:B--2---:R-:W-:-:S05]  /*2e80*/  IMAD.IADD R14, R14, 0x1, R15 ;  /* 0x000000010e0e7824 */ /* 0x004fca00078e020f */
[----:B------:R-:W-:-:S13]  /*2e90*/  ISETP.NE.AND P1, PT, R14, 0x3, PT ;  /* 0x000000030e00780c */ /* 0x000fda0003f25270 */
        /* <DEDUP_REMOVED lines=9> */
.L_x_50:
[----:B------:R-:W-:-:S07]  /*2f30*/  PRMT R25, RZ, 0x7610, R25 ;  /* 0x00007610ff197816 */ /* 0x000fce0000000019 */
.L_x_49:
[----:B------:R-:W-:Y:S05]  /*2f40*/  BSYNC.RECONVERGENT B0 ;  /* 0x0000000000007941 */ /* 0x000fea0003800200 */
.L_x_48:
[----:B------:R-:W-:Y:S01]  /*2f50*/  VIADD R13, R28, 0x12 ;  /* 0x000000121c0d7836 */ /* 0x000fe20000000000 */
[----:B------:R-:W-:-:S04]  /*2f60*/  IADD3 R28, P1, PT, R29, UR8, RZ ;  /* 0x000000081d1c7c10 */ /* 0x000fc8000ff3e0ff */
[C---:B------:R-:W-:Y:S02]  /*2f70*/  IADD3 R14, P2, PT, R13.reuse, UR6, RZ ;  /* 0x000000060d0e7c10 */ /* 0x040fe4000ff5e0ff */
[----:B------:R-:W-:Y:S02]  /*2f80*/  IADD3.X R29, PT, PT, R2, UR9, RZ, P1, !PT ;  /* 0x00000009021d7c10 */ /* 0x000fe40008ffe4ff */
[----:B------:R-:W-:-:S03]  /*2f90*/  LEA.HI.X.SX32 R15, R13, UR7, 0x1, P2 ;  /* 0x000000070d0f7c11 */ /* 0x000fc600090f0eff */
[----:B------:R0:W-:Y:S04]  /*2fa0*/  STG.E.U8 desc[UR4][R28.64], R25 ;  /* 0x000000191c007986 */ /* 0x0001e8000c101104 */
[----:B------:R-:W2:Y:S04]  /*2fb0*/  LDG.E.U8 R16, desc[UR4][R16.64] ;  /* 0x0000000410107981 */ /* 0x000ea8000c1e1100 */
[----:B------:R-:W2:Y:S04]  /*2fc0*/  LDG.E.U8 R2, desc[UR4][R30.64] ;  /* 0x000000041e027981 */ /* 0x000ea8000c1e1100 */
[----:B------:R-:W2:Y:S01]  /*2fd0*/  LDG.E.U8 R13, desc[UR4][R14.64] ;  /* 0x000000040e0d7981 */ /* 0x000ea2000c1e1100 */
[----:B------:R-:W-:Y:S01]  /*2fe0*/  VIADD R21, R3, 0x11 ;  /* 0x0000001103157836 */ /* 0x000fe20000000000 */
[----:B0-----:R-:W-:Y:S01]  /*2ff0*/  IADD3.X R25, PT, PT, R0, UR7, RZ, P0, !PT ;  /* 0x0000000700197c10 */ /* 0x001fe200087fe4ff */
[----:B------:R-:W-:Y:S01]  /*3000*/  VIADD R0, R27, 0x12 ;  /* 0x000000121b007836 */ /* 0x000fe20000000000 */
[----:B------:R-:W3:Y:S02]  /*3010*/  LDG.E.U8 R18, desc[UR4][R18.64] ;  /* 0x0000000412127981 */ /* 0x000ee4000c1e1100 */
[C---:B------:R-:W-:Y:S01]  /*3020*/  IADD3 R20, P1, PT, R21.reuse, UR6, RZ ;  /* 0x0000000615147c10 */ /* 0x040fe2000ff3e0ff */
[----:B------:R-:W-:Y:S01]  /*3030*/  IMAD.MOV.U32 R24, RZ, RZ, R12 ;  /* 0x000000ffff187224 */ /* 0x000fe200078e000c */
[----:B------:R-:W4:Y:S02]  /*3040*/  LDG.E.U8 R22, desc[UR4][R22.64] ;  /* 0x0000000416167981 */ /* 0x000f24000c1e1100 */
[----:B------:R-:W-:-:S02]  /*3050*/  LEA.HI.X.SX32 R21, R21, UR7, 0x1, P1 ;  /* 0x0000000715157c11 */ /* 0x000fc400088f0eff */
[----:B------:R-:W-:Y:S01]  /*3060*/  IADD3 R12, P0, PT, R0, UR6, RZ ;  /* 0x00000006000c7c10 */ /* 0x000fe2000ff1e0ff */
[----:B------:R-:W4:Y:S01]  /*3070*/  LDG.E.U8 R25, desc[UR4][R24.64] ;  /* 0x0000000418197981 */ /* 0x000f22000c1e1100 */
[----:B--2---:R-:W-:-:S03]  /*3080*/  IADD3 R17, PT, PT, R13, R16, R2 ;  /* 0x000000100d117210 */ /* 0x004fc60007ffe002 */
[----:B------:R-:W3:Y:S01]  /*3090*/  LDG.E.U8 R2, desc[UR4][R20.64] ;  /* 0x0000000414027981 */ /* 0x000ee2000c1e1100 */
[----:B------:R-:W-:-:S06]  /*30a0*/  LEA.HI.X.SX32 R13, R0, UR7, 0x1, P0 ;  /* 0x00000007000d7c11 */ /* 0x000fcc00080f0eff */
[----:B------:R-:W2:Y:S01]  /*30b0*/  LDG.E.U8 R13, desc[UR4][R12.64] ;  /* 0x000000040c0d7981 */ /* 0x000ea2000c1e1100 */
[----:B------:R-:W-:Y:S01]  /*30c0*/  BSSY.RECONVERGENT B0, `(.L_x_51) ;  /* 0x0000012000007945 */ /* 0x000fe20003800200 */
[----:B---3--:R-:W-:Y:S01]  /*30d0*/  IADD3 R2, PT, PT, R2, R17, R18 ;  /* 0x0000001102027210 */ /* 0x008fe20007ffe012 */
[----:B------:R-:W-:-:S03]  /*30e0*/  IMAD.MOV.U32 R17, RZ, RZ, 0x1 ;  /* 0x00000001ff117424 */ /* 0x000fc600078e00ff */
[----:B----4-:R-:W-:Y:S01]  /*30f0*/  IADD3 R2, PT, PT, R25, R2, R22 ;  /* 0x0000000219027210 */ /* 0x010fe20007ffe016 */
[----:B------:R-:W-:-:S04]  /*3100*/  VIADD R22, R26, 0x11 ;  /* 0x000000111a167836 */ /* 0x000fc80000000000 */
[----:B--2---:R-:W-:Y:S01]  /*3110*/  IMAD.IADD R16, R2, 0x1, R13 ;  /* 0x0000000102107824 */ /* 0x004fe200078e020d */
[----:B------:R-:W-:-:S04]  /*3120*/  SHF.R.S32.HI R2, RZ, 0x1f, R22 ;  /* 0x0000001fff027819 */ /* 0x000fc80000011416 */
        /* <DEDUP_REMOVED lines=10> */
.L_x_53:
[----:B------:R-:W-:-:S07]  /*31d0*/  PRMT R17, RZ, 0x7610, R17 ;  /* 0x00007610ff117816 */ /* 0x000fce0000000011 */
.L_x_52:
[----:B------:R-:W-:Y:S05]  /*31e0*/  BSYNC.RECONVERGENT B0 ;  /* 0x0000000000007941 */ /* 0x000fea0003800200 */
.L_x_51:
[C---:B------:R-:W-:Y:S01]  /*31f0*/  VIADD R12, R3.reuse, 0x10 ;  /* 0x00000010030c7836 */ /* 0x040fe20000000000 */
[----:B------:R-:W-:Y:S01]  /*3200*/  IADD3 R22, P0, PT, R22, UR8, RZ ;  /* 0x0000000816167c10 */ /* 0x000fe2000ff1e0ff */
[----:B------:R-:W-:Y:S02]  /*3210*/  VIADD R3, R3, 0x12 ;  /* 0x0000001203037836 */ /* 0x000fe40000000000 */
[----:B------:R-:W-:Y:S01]  /*3220*/  VIADD R13, R27, 0x11 ;  /* 0x000000111b0d7836 */ /* 0x000fe20000000000 */
[----:B------:R-:W-:Y:S02]  /*3230*/  IADD3.X R23, PT, PT, R2, UR9, RZ, P0, !PT ;  /* 0x0000000902177c10 */ /* 0x000fe400087fe4ff */
[C---:B------:R-:W-:Y:S02]  /*3240*/  IADD3 R18, P1, PT, R12.reuse, UR6, RZ ;  /* 0x000000060c127c10 */ /* 0x040fe4000ff3e0ff */
[----:B------:R-:W-:Y:S01]  /*3250*/  IADD3 R2, P0, PT, R3, UR6, RZ ;  /* 0x0000000603027c10 */ /* 0x000fe2000ff1e0ff */
[----:B------:R0:W-:Y:S01]  /*3260*/  STG.E.U8 desc[UR4][R22.64], R17 ;  /* 0x0000001116007986 */ /* 0x0001e2000c101104 */
[----:B------:R-:W-:Y:S01]  /*3270*/  LEA.HI.X.SX32 R19, R12, UR7, 0x1, P1 ;  /* 0x000000070c137c11 */ /* 0x000fe200088f0eff */
[----:B------:R-:W-:Y:S01]  /*3280*/  VIADD R27, R27, 0x13 ;  /* 0x000000131b1b7836 */ /* 0x000fe20000000000 */
[----:B------:R-:W-:Y:S01]  /*3290*/  LEA.HI.X.SX32 R3, R3, UR7, 0x1, P0 ;  /* 0x0000000703037c11 */ /* 0x000fe200080f0eff */
[----:B------:R-:W2:Y:S01]  /*32a0*/  LDG.E.U8 R30, desc[UR4][R30.64] ;  /* 0x000000041e1e7981 */ /* 0x000ea2000c1e1100 */
[----:B------:R-:W-:-:S02]  /*32b0*/  IADD3 R12, P0, PT, R13, UR6, RZ ;  /* 0x000000060d0c7c10 */ /* 0x000fc4000ff1e0ff */
[----:B------:R-:W-:Y:S01]  /*32c0*/  IADD3 R16, P1, PT, R0, UR6, RZ ;  /* 0x0000000600107c10 */ /* 0x000fe2000ff3e0ff */
[----:B------:R-:W2:Y:S01]  /*32d0*/  LDG.E.U8 R25, desc[UR4][R14.64] ;  /* 0x000000040e197981 */ /* 0x000ea2000c1e1100 */
[----:B------:R-:W-:-:S03]  /*32e0*/  LEA.HI.X.SX32 R13, R13, UR7, 0x1, P0 ;  /* 0x000000070d0d7c11 */ /* 0x000fc600080f0eff */
[----:B------:R-:W2:Y:S01]  /*32f0*/  LDG.E.U8 R24, desc[UR4][R4.64] ;  /* 0x0000000404187981 */ /* 0x000ea2000c1e1100 */
[----:B0-----:R-:W-:Y:S02]  /*3300*/  LEA.HI.X.SX32 R17, R0, UR7, 0x1, P1 ;  /* 0x0000000700117c11 */ /* 0x001fe400088f0eff */
[C---:B------:R-:W-:Y:S01]  /*3310*/  IADD3 R22, P0, PT, R27.reuse, UR6, RZ ;  /* 0x000000061b167c10 */ /* 0x040fe2000ff1e0ff */
[----:B------:R-:W3:Y:S04]  /*3320*/  LDG.E.U8 R18, desc[UR4][R18.64] ;  /* 0x0000000412127981 */ /* 0x000ee8000c1e1100 */
[----:B------:R0:W3:Y:S01]  /*3330*/  LDG.E.U8 R3, desc[UR4][R2.64] ;  /* 0x0000000402037981 */ /* 0x0000e2000c1e1100 */
[----:B------:R-:W-:-:S03]  /*3340*/  LEA.HI.X.SX32 R23, R27, UR7, 0x1, P0 ;  /* 0x000000071b177c11 */ /* 0x000fc600080f0eff */
[----:B------:R-:W4:Y:S04]  /*3350*/  LDG.E.U8 R12, desc[UR4][R12.64] ;  /* 0x000000040c0c7981 */ /* 0x000f28000c1e1100 */
[----:B------:R-:W4:Y:S04]  /*3360*/  LDG.E.U8 R0, desc[UR4][R16.64] ;  /* 0x0000000410007981 */ /* 0x000f28000c1e1100 */
[----:B------:R-:W5:Y:S01]  /*3370*/  LDG.E.U8 R19, desc[UR4][R22.64] ;  /* 0x0000000416137981 */ /* 0x000f62000c1e1100 */
[----:B0-----:R-:W-:Y:S01]  /*3380*/  IMAD.MOV.U32 R2, RZ, RZ, 0x1 ;  /* 0x00000001ff027424 */ /* 0x001fe200078e00ff */
[----:B------:R-:W-:Y:S01]  /*3390*/  BSSY.RECONVERGENT B0, `(.L_x_54) ;  /* 0x0000013000007945 */ /* 0x000fe20003800200 */
[----:B--2---:R-:W-:-:S04]  /*33a0*/  IADD3 R24, PT, PT, R24, R30, R25 ;  /* 0x0000001e18187210 */ /* 0x004fc80007ffe019 */
[----:B---3--:R-:W-:-:S04]  /*33b0*/  IADD3 R3, PT, PT, R3, R24, R18 ;  /* 0x0000001803037210 */ /* 0x008fc80007ffe012 */
[----:B----4-:R-:W-:-:S05]  /*33c0*/  IADD3 R0, PT, PT, R0, R3, R12 ;  /* 0x0000000300007210 */ /* 0x010fca0007ffe00c */
[----:B-----5:R-:W-:-:S05]  /*33d0*/  IMAD.IADD R19, R0, 0x1, R19 ;  /* 0x0000000100137824 */ /* 0x020fca00078e0213 */
[----:B------:R-:W-:Y:S01]  /*33e0*/  ISETP.NE.AND P0, PT, R19, 0x3, PT ;  /* 0x000000031300780c */ /* 0x000fe20003f05270 */
[----:B------:R-:W-:Y:S01]  /*33f0*/  VIADD R0, R26, 0x12 ;  /* 0x000000121a007836 */ /* 0x000fe20000000000 */
[----:B------:R-:W-:-:S04]  /*3400*/  PRMT R12, R2, 0x7610, R12 ;  /* 0x00007610020c7816 */ /* 0x000fc8000000000c */
[----:B------:R-:W-:-:S07]  /*3410*/  SHF.R.S32.HI R13, RZ, 0x1f, R0 ;  /* 0x0000001fff0d7819 */ /* 0x000fce0000011400 */
        /* <DEDUP_REMOVED lines=9> */
.L_x_56:
[----:B------:R-:W-:-:S07]  /*34b0*/  PRMT R12, RZ, 0x7610, R12 ;  /* 0x00007610ff0c7816 */ /* 0x000fce000000000c */
.L_x_55:
[----:B------:R-:W-:Y:S05]  /*34c0*/  BSYNC.RECONVERGENT B0 ;  /* 0x0000000000007941 */ /* 0x000fea0003800200 */
.L_x_54:
[----:B------:R-:W-:-:S04]  /*34d0*/  IADD3 R2, P0, PT, R0, UR8, RZ ;  /* 0x0000000800027c10 */ /* 0x000fc8000ff1e0ff */
[----:B------:R-:W-:-:S05]  /*34e0*/  IADD3.X R3, PT, PT, R13, UR9, RZ, P0, !PT ;  /* 0x000000090d037c10 */ /* 0x000fca00087fe4ff */
[----:B------:R0:W-:Y:S04]  /*34f0*/  STG.E.U8 desc[UR4][R2.64], R12 ;  /* 0x0000000c02007986 */ /* 0x0001e8000c101104 */
[----:B------:R-:W2:Y:S04]  /*3500*/  LDG.E.U8 R14, desc[UR4][R14.64] ;  /* 0x000000040e0e7981 */ /* 0x000ea8000c1e1100 */
[----:B------:R1:W2:Y:S04]  /*3510*/  LDG.E.U8 R5, desc[UR4][R4.64] ;  /* 0x0000000404057981 */ /* 0x0002a8000c1e1100 */
[----:B------:R-:W2:Y:S04]  /*3520*/  LDG.E.U8 R6, desc[UR4][R6.64] ;  /* 0x0000000406067981 */ /* 0x000ea8000c1e1100 */
[----:B------:R-:W3:Y:S04]  /*3530*/  LDG.E.U8 R21, desc[UR4][R20.64] ;  /* 0x0000000414157981 */ /* 0x000ee8000c1e1100 */
[----:B------:R-:W3:Y:S04]  /*3540*/  LDG.E.U8 R8, desc[UR4][R8.64] ;  /* 0x0000000408087981 */ /* 0x000ee8000c1e1100 */
[----:B------:R-:W4:Y:S04]  /*3550*/  LDG.E.U8 R17, desc[UR4][R16.64] ;  /* 0x0000000410117981 */ /* 0x000f28000c1e1100 */
[----:B------:R-:W4:Y:S04]  /*3560*/  LDG.E.U8 R22, desc[UR4][R22.64] ;  /* 0x0000000416167981 */ /* 0x000f28000c1e1100 */
[----:B------:R-:W5:Y:S01]  /*3570*/  LDG.E.U8 R11, desc[UR4][R10.64] ;  /* 0x000000040a0b7981 */ /* 0x000f62000c1e1100 */
[----:B------:R-:W-:Y:S01]  /*3580*/  VIADD R26, R26, 0x13 ;  /* 0x000000131a1a7836 */ /* 0x000fe20000000000 */
[----:B------:R-:W-:Y:S01]  /*3590*/  BSSY.RECONVERGENT B0, `(.L_x_57) ;  /* 0x0000013000007945 */ /* 0x000fe20003800200 */
[----:B-1----:R-:W-:Y:S01]  /*35a0*/  IMAD.MOV.U32 R4, RZ, RZ, 0x1 ;  /* 0x00000001ff047424 */ /* 0x002fe200078e00ff */
[----:B--2---:R-:W-:-:S02]  /*35b0*/  IADD3 R0, PT, PT, R6, R14, R5 ;  /* 0x0000000e06007210 */ /* 0x004fc40007ffe005 */
[----:B------:R-:W-:Y:S02]  /*35c0*/  SHF.R.S32.HI R5, RZ, 0x1f, R26 ;  /* 0x0000001fff057819 */ /* 0x000fe4000001141a */
[----:B---3--:R-:W-:-:S04]  /*35d0*/  IADD3 R0, PT, PT, R8, R0, R21 ;  /* 0x0000000008007210 */ /* 0x008fc80007ffe015 */
[----:B----4-:R-:W-:-:S05]  /*35e0*/  IADD3 R0, PT, PT, R22, R0, R17 ;  /* 0x0000000016007210 */ /* 0x010fca0007ffe011 */
[----:B-----5:R-:W-:-:S05]  /*35f0*/  IMAD.IADD R0, R0, 0x1, R11 ;  /* 0x0000000100007824 */ /* 0x020fca00078e020b */
[----:B------:R-:W-:-:S13]  /*3600*/  ISETP.NE.AND P0, PT, R0, 0x3, PT ;  /* 0x000000030000780c */ /* 0x000fda0003f05270 */
[----:B0-----:R-:W-:Y:S05]  /*3610*/  @!P0 BRA `(.L_x_58) ;  /* 0x0000000000288947 */ /* 0x001fea0003800000 */
        /* <DEDUP_REMOVED lines=9> */
.L_x_59:
[----:B------:R-:W-:-:S07]  /*36b0*/  PRMT R4, RZ, 0x7610, R4 ;  /* 0x00007610ff047816 */ /* 0x000fce0000000004 */
.L_x_58:
[----:B------:R-:W-:Y:S05]  /*36c0*/  BSYNC.RECONVERGENT B0 ;  /* 0x0000000000007941 */ /* 0x000fea0003800200 */
.L_x_57:
[----:B------:R-:W-:-:S04]  /*36d0*/  IADD3 R2, P0, PT, R26, UR8, RZ ;  /* 0x000000081a027c10 */ /* 0x000fc8000ff1e0ff */
[----:B------:R-:W-:-:S05]  /*36e0*/  IADD3.X R3, PT, PT, R5, UR9, RZ, P0, !PT ;  /* 0x0000000905037c10 */ /* 0x000fca00087fe4ff */
[----:B------:R-:W-:Y:S01]  /*36f0*/  STG.E.U8 desc[UR4][R2.64], R4 ;  /* 0x0000000402007986 */ /* 0x000fe2000c101104 */
[----:B------:R-:W-:Y:S05]  /*3700*/  EXIT ;  /* 0x000000000000794d */ /* 0x000fea0003800000 */
.L_x_60:
[----:B------:R-:W-:-:S00]  /*3710*/  BRA `(.L_x_60) ;  /* 0xfffffffc00fc7947 */ /* 0x000fc0000383ffff */
[----:B------:R-:W-:-:S00]  /*3720*/  NOP ;  /* 0x0000000000007918 */ /* 0x000fc00000000000 */
        /* <DEDUP_REMOVED lines=13> */
.L_x_61:


//--------------------- .nv.shared.reserved.0     --------------------------
	.section	.nv.shared.reserved.0,"aw",@nobits
	.weak		__nv_reservedSMEM_offset_0_alias
	.size		__nv_reservedSMEM_offset_0_alias, 0, 64
	.other		__nv_reservedSMEM_offset_0_alias,@"STO_CUDA_RESERVED_SHARED STV_DEFAULT"
__nv_reservedSMEM_offset_0_alias:
	.zero		0
	.zero		64


//--------------------- .nv.constant0._Z13conway_kernelPhS_ --------------------------
	.section	.nv.constant0._Z13conway_kernelPhS_,"a",@progbits
	.sectionflags	@""
	.align	4
.nv.constant0._Z13conway_kernelPhS_:
	.zero		912


//--------------------- SYMBOLS --------------------------

	.type		.nv.reservedSmem.offset0,@object
	.size		.nv.reservedSmem.offset0,0x4
